	.headerflags	@"EF_CUDA_TEXMODE_UNIFIED EF_CUDA_64BIT_ADDRESS EF_CUDA_ACCELERATORS EF_CUDA_SM90 EF_CUDA_VIRTUAL_SM(EF_CUDA_SM90)"
	.elftype	@"ET_EXEC"


//--------------------- .nv.info                  --------------------------
	.section	.nv.info,"",@"SHT_CUDA_INFO"
	.align	4


	//----- nvinfo : EIATTR_REGCOUNT
	.align		4
        /*0000*/ 	.byte	0x04, 0x2f
        /*0002*/ 	.short	(.L_1 - .L_0)
	.align		4
.L_0:
        /*0004*/ 	.word	index@(triton_poi_fused_convolution_div_max_pool2d_with_indices_relu_sub_10)
        /*0008*/ 	.word	0x0000001b


	//----- nvinfo : EIATTR_MIN_STACK_SIZE
	.align		4
.L_1:
        /*000c*/ 	.byte	0x04, 0x12
        /*000e*/ 	.short	(.L_3 - .L_2)
	.align		4
.L_2:
        /*0010*/ 	.word	index@(triton_poi_fused_convolution_div_max_pool2d_with_indices_relu_sub_10)
        /*0014*/ 	.word	0x00000000


	//----- nvinfo : EIATTR_FRAME_SIZE
	.align		4
.L_3:
        /*0018*/ 	.byte	0x04, 0x11
        /*001a*/ 	.short	(.L_5 - .L_4)
	.align		4
.L_4:
        /*001c*/ 	.word	index@(triton_poi_fused_convolution_div_max_pool2d_with_indices_relu_sub_10)
        /*0020*/ 	.word	0x00000000


	//----- nvinfo : EIATTR_MIN_STACK_SIZE
	.align		4
.L_5:
        /*0024*/ 	.byte	0x04, 0x12
        /*0026*/ 	.short	(.L_7 - .L_6)
	.align		4
.L_6:
        /*0028*/ 	.word	index@(triton_poi_fused_convolution_div_max_pool2d_with_indices_relu_sub_10)
        /*002c*/ 	.word	0x00000000
.L_7:


//--------------------- .nv.info.triton_poi_fused_convolution_div_max_pool2d_with_indices_relu_sub_10 --------------------------
	.section	.nv.info.triton_poi_fused_convolution_div_max_pool2d_with_indices_relu_sub_10,"",@"SHT_CUDA_INFO"
	.sectionflags	@""
	.align	4


	//----- nvinfo : EIATTR_CUDA_API_VERSION
	.align		4
        /*0000*/ 	.byte	0x04, 0x37
        /*0002*/ 	.short	(.L_9 - .L_8)
.L_8:
        /*0004*/ 	.word	0x0000007c


	//----- nvinfo : EIATTR_KPARAM_INFO
	.align		4
.L_9:
        /*0008*/ 	.byte	0x04, 0x17
        /*000a*/ 	.short	(.L_11 - .L_10)
.L_10:
        /*000c*/ 	.word	0x00000000
        /*0010*/ 	.short	0x0004
        /*0012*/ 	.short	0x001c
        /*0014*/ 	.byte	0x00, 0xf0, 0x11, 0x00


	//----- nvinfo : EIATTR_KPARAM_INFO
	.align		4
.L_11:
        /*0018*/ 	.byte	0x04, 0x17
        /*001a*/ 	.short	(.L_13 - .L_12)
.L_12:
        /*001c*/ 	.word	0x00000000
        /*0020*/ 	.short	0x0003
        /*0022*/ 	.short	0x0018
        /*0024*/ 	.byte	0x00, 0xf0, 0x11, 0x00


	//----- nvinfo : EIATTR_KPARAM_INFO
	.align		4
.L_13:
        /*0028*/ 	.byte	0x04, 0x17
        /*002a*/ 	.short	(.L_15 - .L_14)
.L_14:
        /*002c*/ 	.word	0x00000000
        /*0030*/ 	.short	0x0002
        /*0032*/ 	.short	0x0010
        /*0034*/ 	.byte	0x00, 0xf4, 0x21, 0x00


	//----- nvinfo : EIATTR_KPARAM_INFO
	.align		4
.L_15:
        /*0038*/ 	.byte	0x04, 0x17
        /*003a*/ 	.short	(.L_17 - .L_16)
.L_16:
        /*003c*/ 	.word	0x00000000
        /*0040*/ 	.short	0x0001
        /*0042*/ 	.short	0x0008
        /*0044*/ 	.byte	0x00, 0xf4, 0x21, 0x00


	//----- nvinfo : EIATTR_KPARAM_INFO
	.align		4
.L_17:
        /*0048*/ 	.byte	0x04, 0x17
        /*004a*/ 	.short	(.L_19 - .L_18)
.L_18:
        /*004c*/ 	.word	0x00000000
        /*0050*/ 	.short	0x0000
        /*0052*/ 	.short	0x0000
        /*0054*/ 	.byte	0x00, 0xf4, 0x21, 0x00


	//----- nvinfo : EIATTR_SPARSE_MMA_MASK
	.align		4
.L_19:
        /*0058*/ 	.byte	0x03, 0x50
        /*005a*/ 	.short	0x0000


	//----- nvinfo : EIATTR_MAXREG_COUNT
	.align		4
        /*005c*/ 	.byte	0x03, 0x1b
        /*005e*/ 	.short	0x00ff


	//----- nvinfo : EIATTR_EXIT_INSTR_OFFSETS
	.align		4
        /*0060*/ 	.byte	0x04, 0x1c
        /*0062*/ 	.short	(.L_21 - .L_20)


	//   ....[0]....
.L_20:
        /*0064*/ 	.word	0x00000690


	//   ....[1]....
        /*0068*/ 	.word	0x000006f0


	//----- nvinfo : EIATTR_REQNTID
	.align		4
.L_21:
        /*006c*/ 	.byte	0x04, 0x10
        /*006e*/ 	.short	(.L_23 - .L_22)
.L_22:
        /*0070*/ 	.word	0x00000080
        /*0074*/ 	.word	0x00000001
        /*0078*/ 	.word	0x00000001


	//----- nvinfo : EIATTR_CBANK_PARAM_SIZE
	.align		4
.L_23:
        /*007c*/ 	.byte	0x03, 0x19
        /*007e*/ 	.short	0x0020


	//----- nvinfo : EIATTR_PARAM_CBANK
	.align		4
        /*0080*/ 	.byte	0x04, 0x0a
        /*0082*/ 	.short	(.L_25 - .L_24)
	.align		4
.L_24:
        /*0084*/ 	.word	index@(.nv.constant0.triton_poi_fused_convolution_div_max_pool2d_with_indices_relu_sub_10)
        /*0088*/ 	.short	0x0210
        /*008a*/ 	.short	0x0020


	//----- nvinfo : EIATTR_SW_WAR
	.align		4
.L_25:
        /*008c*/ 	.byte	0x04, 0x36
        /*008e*/ 	.short	(.L_27 - .L_26)
.L_26:
        /*0090*/ 	.word	0x00000008
.L_27:


//--------------------- .nv.callgraph             --------------------------
	.section	.nv.callgraph,"",@"SHT_CUDA_CALLGRAPH"
	.align	4
	.sectionentsize	8
	.align		4
        /*0000*/ 	.word	0x00000000
	.align		4
        /*0004*/ 	.word	0xffffffff
	.align		4
        /*0008*/ 	.word	0x00000000
	.align		4
        /*000c*/ 	.word	0xfffffffe
	.align		4
        /*0010*/ 	.word	0x00000000
	.align		4
        /*0014*/ 	.word	0xfffffffd
	.align		4
        /*0018*/ 	.word	0x00000000
	.align		4
        /*001c*/ 	.word	0xfffffffc


//--------------------- .text.triton_poi_fused_convolution_div_max_pool2d_with_indices_relu_sub_10 --------------------------
	.section	.text.triton_poi_fused_convolution_div_max_pool2d_with_indices_relu_sub_10,"ax",@progbits
	.sectionflags	@"SHF_BARRIERS=1"
	.align	128
        .global         triton_poi_fused_convolution_div_max_pool2d_with_indices_relu_sub_10
        .type           triton_poi_fused_convolution_div_max_pool2d_with_indices_relu_sub_10,@function
        .size           triton_poi_fused_convolution_div_max_pool2d_with_indices_relu_sub_10,(.L_x_1 - triton_poi_fused_convolution_div_max_pool2d_with_indices_relu_sub_10)
        .other          triton_poi_fused_convolution_div_max_pool2d_with_indices_relu_sub_10,@"STO_CUDA_ENTRY STV_DEFAULT"
triton_poi_fused_convolution_div_max_pool2d_with_indices_relu_sub_10:
.text.triton_poi_fused_convolution_div_max_pool2d_with_indices_relu_sub_10:
[----:B------:R-:W0:Y:S02]  /*0000*/  LDC R1, c[0x0][0x28] ;  /* 0x00000a00ff017b82 */ /* 0x000e240000000800 */
[----:B------:R-:W1:Y:S01]  /*0010*/  S2R R3, SR_CTAID.Y ;  /* 0x0000000000037919 */ /* 0x000e620000002600 */
[----:B------:R-:W2:Y:S01]  /*0020*/  LDC.64 R4, c[0x0][0x218] ;  /* 0x00008600ff047b82 */ /* 0x000ea20000000a00 */
[----:B------:R-:W-:Y:S01]  /*0030*/  ULDC.64 UR6, c[0x0][0x208] ;  /* 0x0000820000067ab9 */ /* 0x000fe20000000a00 */
[----:B------:R-:W3:Y:S01]  /*0040*/  S2R R2, SR_TID.X ;  /* 0x0000000000027919 */ /* 0x000ee20000002100 */
[----:B------:R-:W4:Y:S05]  /*0050*/  S2R R11, SR_CTAID.X ;  /* 0x00000000000b7919 */ /* 0x000f2a0000002500 */
[----:B------:R-:W5:Y:S01]  /*0060*/  LDC.64 R12, c[0x0][0x210] ;  /* 0x00008400ff0c7b82 */ /* 0x000f620000000a00 */
[----:B-1----:R-:W-:-:S02]  /*0070*/  IMAD.SHL.U32 R3, R3, 0x200, RZ ;  /* 0x0000020003037824 */ /* 0x002fc400078e00ff */
[----:B---3--:R-:W-:-:S05]  /*0080*/  IMAD.SHL.U32 R0, R2, 0x4, RZ ;  /* 0x0000000402007824 */ /* 0x008fca00078e00ff */
[----:B------:R-:W-:-:S04]  /*0090*/  LOP3.LUT R0, R3, 0x1fc, R0, 0xf8, !PT ;  /* 0x000001fc03007812 */ /* 0x000fc800078ef800 */
[----:B------:R-:W-:Y:S02]  /*00a0*/  SHF.R.S32.HI R7, RZ, 0x1f, R0 ;  /* 0x0000001fff077819 */ /* 0x000fe40000011400 */
[----:B------:R-:W-:Y:S02]  /*00b0*/  ISETP.GE.AND P2, PT, R0, 0x200, PT ;  /* 0x000002000000780c */ /* 0x000fe40003f46270 */
[----:B------:R-:W-:-:S04]  /*00c0*/  LEA.HI R7, R7, R0, RZ, 0x7 ;  /* 0x0000000007077211 */ /* 0x000fc800078f38ff */
[C---:B------:R-:W-:Y:S01]  /*00d0*/  LOP3.LUT R9, R7.reuse, 0xffffff80, RZ, 0xc0, !PT ;  /* 0xffffff8007097812 */ /* 0x040fe200078ec0ff */
[----:B------:R-:W-:-:S04]  /*00e0*/  IMAD.SHL.U32 R7, R7, 0x400, RZ ;  /* 0x0000040007077824 */ /* 0x000fc800078e00ff */
[----:B------:R-:W-:Y:S01]  /*00f0*/  IMAD.IADD R9, R0, 0x1, -R9 ;  /* 0x0000000100097824 */ /* 0x000fe200078e0a09 */
[----:B------:R-:W-:Y:S01]  /*0100*/  LOP3.LUT R6, R7, 0xfffe0000, RZ, 0xc0, !PT ;  /* 0xfffe000007067812 */ /* 0x000fe200078ec0ff */
[----:B----4-:R-:W-:Y:S02]  /*0110*/  IMAD.SHL.U32 R0, R11, 0x2, RZ ;  /* 0x000000020b007824 */ /* 0x010fe400078e00ff */
[C---:B--2---:R-:W-:Y:S01]  /*0120*/  IMAD.WIDE R20, R9.reuse, 0x4, R4 ;  /* 0x0000000409147825 */ /* 0x044fe200078e0204 */
[----:B------:R-:W-:Y:S02]  /*0130*/  CS2R R4, SRZ ;  /* 0x0000000000047805 */ /* 0x000fe4000001ff00 */
[C---:B------:R-:W-:Y:S01]  /*0140*/  ISETP.LT.AND P0, PT, R0.reuse, 0x400, !P2 ;  /* 0x000004000000780c */ /* 0x040fe20005701270 */
[----:B------:R-:W-:Y:S01]  /*0150*/  IMAD.IADD R6, R9, 0x1, R6 ;  /* 0x0000000109067824 */ /* 0x000fe200078e0206 */
[----:B------:R-:W-:Y:S01]  /*0160*/  CS2R R8, SRZ ;  /* 0x0000000000087805 */ /* 0x000fe2000001ff00 */
[----:B------:R-:W-:-:S02]  /*0170*/  VIADD R14, R0, 0x1 ;  /* 0x00000001000e7836 */ /* 0x000fc40000000000 */
[----:B------:R-:W-:Y:S01]  /*0180*/  IMAD R17, R11, 0x100, R6 ;  /* 0x000001000b117824 */ /* 0x000fe200078e0206 */
[----:B------:R-:W-:Y:S02]  /*0190*/  CS2R R6, SRZ ;  /* 0x0000000000067805 */ /* 0x000fe4000001ff00 */
[----:B------:R-:W-:Y:S02]  /*01a0*/  CS2R R10, SRZ ;  /* 0x00000000000a7805 */ /* 0x000fe4000001ff00 */
[----:B------:R-:W-:Y:S01]  /*01b0*/  ISETP.LT.AND P1, PT, R14, 0x400, !P2 ;  /* 0x000004000e00780c */ /* 0x000fe20005721270 */
[C---:B------:R-:W-:Y:S02]  /*01c0*/  VIADD R19, R17.reuse, 0x80 ;  /* 0x0000008011137836 */ /* 0x040fe40000000000 */
[--C-:B-----5:R-:W-:Y:S01]  /*01d0*/  IMAD.WIDE R16, R17, 0x4, R12.reuse ;  /* 0x0000000411107825 */ /* 0x120fe200078e020c */
[----:B------:R-:W-:Y:S01]  /*01e0*/  CS2R R14, SRZ ;  /* 0x00000000000e7805 */ /* 0x000fe2000001ff00 */
[----:B------:R-:W2:Y:S02]  /*01f0*/  @!P2 LDG.E.EL.128 R8, desc[UR6][R20.64] ;  /* 0x000000061408a981 */ /* 0x000ea4000c2e1d00 */
[----:B------:R-:W-:Y:S01]  /*0200*/  IMAD.WIDE R18, R19, 0x4, R12 ;  /* 0x0000000413127825 */ /* 0x000fe200078e020c */
[----:B------:R-:W-:Y:S01]  /*0210*/  CS2R R12, SRZ ;  /* 0x00000000000c7805 */ /* 0x000fe2000001ff00 */
[----:B------:R1:W2:Y:S05]  /*0220*/  @P0 LDG.E.EL.128 R4, desc[UR6][R16.64] ;  /* 0x0000000610040981 */ /* 0x0002aa000c2e1d00 */
[----:B------:R3:W4:Y:S01]  /*0230*/  @P1 LDG.E.EL.128 R12, desc[UR6][R18.64] ;  /* 0x00000006120c1981 */ /* 0x000722000c2e1d00 */
[----:B------:R-:W5:Y:S01]  /*0240*/  S2UR UR5, SR_CgaCtaId ;  /* 0x00000000000579c3 */ /* 0x000f620000008800 */
[----:B------:R-:W-:Y:S01]  /*0250*/  IMAD.SHL.U32 R22, R2, 0x8, RZ ;  /* 0x0000000802167824 */ /* 0x000fe200078e00ff */
[----:B------:R-:W-:-:S04]  /*0260*/  UMOV UR4, 0x400 ;  /* 0x0000040000047882 */ /* 0x000fc80000000000 */
[----:B------:R-:W-:Y:S01]  /*0270*/  LOP3.LUT R22, R22, 0x3f8, RZ, 0xc0, !PT ;  /* 0x000003f816167812 */ /* 0x000fe200078ec0ff */
[----:B-----5:R-:W-:-:S06]  /*0280*/  UPRMT UR4, UR5, 0x654, UR4 ;  /* 0x0000065405047896 */ /* 0x020fcc0008000004 */
[----:B-1----:R-:W-:-:S05]  /*0290*/  LEA R17, R22, UR4, 0x1 ;  /* 0x0000000416117c11 */ /* 0x002fca000f8e08ff */
[----:B------:R-:W-:Y:S02]  /*02a0*/  IMAD R17, R22, 0x4, R17 ;  /* 0x0000000416117824 */ /* 0x000fe400078e0211 */
[----:B------:R-:W-:-:S05]  /*02b0*/  IMAD.SHL.U32 R23, R2, 0x2, RZ ;  /* 0x0000000202177824 */ /* 0x000fca00078e00ff */
[----:B------:R-:W-:-:S04]  /*02c0*/  LOP3.LUT R23, R23, 0xfe, RZ, 0xc0, !PT ;  /* 0x000000fe17177812 */ /* 0x000fc800078ec0ff */
[----:B------:R-:W-:-:S05]  /*02d0*/  LEA R16, R23, UR4, 0x1 ;  /* 0x0000000417107c11 */ /* 0x000fca000f8e08ff */
[----:B------:R-:W-:Y:S01]  /*02e0*/  IMAD R16, R23, 0x4, R16 ;  /* 0x0000000417107824 */ /* 0x000fe200078e0210 */
[----:B------:R-:W-:Y:S02]  /*02f0*/  LOP3.LUT R3, R3, 0x7f, R2, 0xf8, !PT ;  /* 0x0000007f03037812 */ /* 0x000fe400078ef802 */
[C---:B--2---:R-:W-:Y:S01]  /*0300*/  FSETP.GEU.AND P4, PT, R11.reuse, -R7, PT ;  /* 0x800000070b00720b */ /* 0x044fe20003f8e000 */
[----:B------:R-:W-:Y:S01]  /*0310*/  FADD R7, R11, R7 ;  /* 0x000000070b077221 */ /* 0x000fe20000000000 */
[C---:B------:R-:W-:Y:S01]  /*0320*/  FSETP.GEU.AND P6, PT, R9.reuse, -R5, PT ;  /* 0x800000050900720b */ /* 0x040fe20003fce000 */
[----:B------:R-:W-:Y:S01]  /*0330*/  FADD R5, R9, R5 ;  /* 0x0000000509057221 */ /* 0x000fe20000000000 */
[C---:B------:R-:W-:Y:S01]  /*0340*/  FSETP.GEU.AND P5, PT, R10.reuse, -R6, PT ;  /* 0x800000060a00720b */ /* 0x040fe20003fae000 */
[----:B------:R-:W-:Y:S01]  /*0350*/  FADD R6, R10, R6 ;  /* 0x000000060a067221 */ /* 0x000fe20000000000 */
[C---:B------:R-:W-:Y:S01]  /*0360*/  FSETP.GEU.AND P0, PT, R8.reuse, -R4, PT ;  /* 0x800000040800720b */ /* 0x040fe20003f0e000 */
[----:B------:R-:W-:Y:S01]  /*0370*/  FADD R4, R8, R4 ;  /* 0x0000000408047221 */ /* 0x000fe20000000000 */
[----:B---3--:R-:W-:-:S02]  /*0380*/  FSEL R18, R7, RZ, P4 ;  /* 0x000000ff07127208 */ /* 0x008fc40002000000 */
[C---:B----4-:R-:W-:Y:S01]  /*0390*/  FSETP.GEU.AND P1, PT, R9.reuse, -R13, PT ;  /* 0x8000000d0900720b */ /* 0x050fe20003f2e000 */
[----:B------:R-:W-:Y:S01]  /*03a0*/  FADD R9, R9, R13 ;  /* 0x0000000d09097221 */ /* 0x000fe20000000000 */
[C---:B------:R-:W-:Y:S01]  /*03b0*/  FSETP.GEU.AND P2, PT, R10.reuse, -R14, PT ;  /* 0x8000000e0a00720b */ /* 0x040fe20003f4e000 */
[----:B------:R-:W-:Y:S01]  /*03c0*/  FADD R10, R10, R14 ;  /* 0x0000000e0a0a7221 */ /* 0x000fe20000000000 */
[C---:B------:R-:W-:Y:S01]  /*03d0*/  FSETP.GEU.AND P3, PT, R11.reuse, -R15, PT ;  /* 0x8000000f0b00720b */ /* 0x040fe20003f6e000 */
[----:B------:R-:W-:Y:S01]  /*03e0*/  FADD R11, R11, R15 ;  /* 0x0000000f0b0b7221 */ /* 0x000fe20000000000 */
[C---:B------:R-:W-:Y:S01]  /*03f0*/  FSETP.GEU.AND P4, PT, R8.reuse, -R12, PT ;  /* 0x8000000c0800720b */ /* 0x040fe20003f8e000 */
[----:B------:R-:W-:Y:S01]  /*0400*/  FADD R8, R8, R12 ;  /* 0x0000000c08087221 */ /* 0x000fe20000000000 */
[----:B------:R-:W-:Y:S02]  /*0410*/  FSEL R14, R5, RZ, P6 ;  /* 0x000000ff050e7208 */ /* 0x000fe40003000000 */
[----:B------:R-:W-:-:S02]  /*0420*/  FSEL R6, R6, RZ, P5 ;  /* 0x000000ff06067208 */ /* 0x000fc40002800000 */
[----:B------:R-:W-:Y:S02]  /*0430*/  FSEL R4, R4, RZ, P0 ;  /* 0x000000ff04047208 */ /* 0x000fe40000000000 */
[----:B------:R-:W-:Y:S02]  /*0440*/  FSEL R20, R9, RZ, P1 ;  /* 0x000000ff09147208 */ /* 0x000fe40000800000 */
[----:B------:R-:W-:Y:S02]  /*0450*/  FSEL R22, R10, RZ, P2 ;  /* 0x000000ff0a167208 */ /* 0x000fe40001000000 */
[----:B------:R-:W-:Y:S02]  /*0460*/  FSEL R12, R8, RZ, P4 ;  /* 0x000000ff080c7208 */ /* 0x000fe40002000000 */
[----:B------:R-:W-:Y:S01]  /*0470*/  FSEL R24, R11, RZ, P3 ;  /* 0x000000ff0b187208 */ /* 0x000fe20001800000 */
[----:B------:R-:W-:Y:S04]  /*0480*/  STS [R17+0xc], R14 ;  /* 0x00000c0e11007388 */ /* 0x000fe80000000800 */
[----:B------:R-:W-:Y:S04]  /*0490*/  STS [R17+0x18], R6 ;  /* 0x0000180611007388 */ /* 0x000fe80000000800 */
[----:B------:R-:W-:Y:S04]  /*04a0*/  STS [R17+0x24], R18 ;  /* 0x0000241211007388 */ /* 0x000fe80000000800 */
[----:B------:R1:W-:Y:S04]  /*04b0*/  STS [R17], R4 ;  /* 0x0000000411007388 */ /* 0x0003e80000000800 */
[----:B------:R-:W-:Y:S04]  /*04c0*/  STS [R17+0x10], R20 ;  /* 0x0000101411007388 */ /* 0x000fe80000000800 */
[----:B------:R-:W-:Y:S01]  /*04d0*/  STS [R17+0x1c], R22 ;  /* 0x00001c1611007388 */ /* 0x000fe20000000800 */
[----:B-1----:R-:W1:Y:S03]  /*04e0*/  LDC.64 R4, c[0x0][0x220] ;  /* 0x00008800ff047b82 */ /* 0x002e660000000a00 */
[----:B------:R-:W-:Y:S04]  /*04f0*/  STS [R17+0x4], R12 ;  /* 0x0000040c11007388 */ /* 0x000fe80000000800 */
[----:B------:R2:W-:Y:S01]  /*0500*/  STS [R17+0x28], R24 ;  /* 0x0000281811007388 */ /* 0x0005e20000000800 */
[----:B------:R-:W-:Y:S01]  /*0510*/  BAR.SYNC.DEFER_BLOCKING 0x0 ;  /* 0x0000000000007b1d */ /* 0x000fe20000010000 */
[----:B------:R-:W-:-:S05]  /*0520*/  ISETP.GE.AND P0, PT, R0, 0x400, PT ;  /* 0x000004000000780c */ /* 0x000fca0003f06270 */
[----:B------:R-:W-:Y:S04]  /*0530*/  LDS R6, [R16] ;  /* 0x0000000010067984 */ /* 0x000fe80000000800 */
[----:B------:R-:W3:Y:S04]  /*0540*/  LDS R7, [R16+0x4] ;  /* 0x0000040010077984 */ /* 0x000ee80000000800 */
[----:B------:R-:W-:Y:S04]  /*0550*/  LDS R8, [R16+0x600] ;  /* 0x0006000010087984 */ /* 0x000fe80000000800 */
[----:B------:R-:W4:Y:S04]  /*0560*/  LDS R9, [R16+0x604] ;  /* 0x0006040010097984 */ /* 0x000f280000000800 */
[----:B------:R-:W-:Y:S04]  /*0570*/  LDS R10, [R16+0xc00] ;  /* 0x000c0000100a7984 */ /* 0x000fe80000000800 */
[----:B------:R-:W5:Y:S01]  /*0580*/  LDS R11, [R16+0xc04] ;  /* 0x000c0400100b7984 */ /* 0x000f620000000800 */
[----:B------:R-:W-:-:S02]  /*0590*/  LOP3.LUT R13, R3, 0x80, RZ, 0xfc, !PT ;  /* 0x00000080030d7812 */ /* 0x000fc400078efcff */
[C---:B------:R-:W-:Y:S02]  /*05a0*/  LOP3.LUT R15, R3.reuse, 0x100, RZ, 0xfc, !PT ;  /* 0x00000100030f7812 */ /* 0x040fe400078efcff */
[C---:B--2---:R-:W-:Y:S02]  /*05b0*/  LOP3.LUT R17, R3.reuse, 0x180, RZ, 0xfc, !PT ;  /* 0x0000018003117812 */ /* 0x044fe400078efcff */
[----:B------:R-:W-:Y:S02]  /*05c0*/  ISETP.LT.AND P1, PT, R3, 0x200, !P0 ;  /* 0x000002000300780c */ /* 0x000fe40004721270 */
[----:B------:R-:W-:Y:S02]  /*05d0*/  ISETP.LT.AND P2, PT, R13, 0x200, !P0 ;  /* 0x000002000d00780c */ /* 0x000fe40004741270 */
[----:B------:R-:W-:Y:S01]  /*05e0*/  ISETP.LT.AND P3, PT, R15, 0x200, !P0 ;  /* 0x000002000f00780c */ /* 0x000fe20004761270 */
[--C-:B------:R-:W-:Y:S01]  /*05f0*/  IMAD R3, R3, 0x400, R0.reuse ;  /* 0x0000040003037824 */ /* 0x100fe200078e0200 */
[----:B------:R-:W-:Y:S01]  /*0600*/  ISETP.LT.AND P0, PT, R17, 0x200, !P0 ;  /* 0x000002001100780c */ /* 0x000fe20004701270 */
[----:B------:R-:W-:-:S02]  /*0610*/  IMAD R13, R13, 0x400, R0 ;  /* 0x000004000d0d7824 */ /* 0x000fc400078e0200 */
[----:B------:R-:W-:Y:S02]  /*0620*/  IMAD R15, R15, 0x400, R0 ;  /* 0x000004000f0f7824 */ /* 0x000fe400078e0200 */
[----:B-1----:R-:W-:-:S04]  /*0630*/  IMAD.WIDE R2, R3, 0x4, R4 ;  /* 0x0000000403027825 */ /* 0x002fc800078e0204 */
[----:B------:R-:W-:-:S04]  /*0640*/  IMAD.WIDE R12, R13, 0x4, R4 ;  /* 0x000000040d0c7825 */ /* 0x000fc800078e0204 */
[----:B------:R-:W-:Y:S01]  /*0650*/  IMAD.WIDE R14, R15, 0x4, R4 ;  /* 0x000000040f0e7825 */ /* 0x000fe200078e0204 */
[----:B---3--:R1:W-:Y:S04]  /*0660*/  @P1 STG.E.64 desc[UR6][R2.64], R6 ;  /* 0x0000000602001986 */ /* 0x0083e8000c101b06 */
[----:B----4-:R1:W-:Y:S04]  /*0670*/  @P2 STG.E.64 desc[UR6][R12.64], R8 ;  /* 0x000000080c002986 */ /* 0x0103e8000c101b06 */
[----:B-----5:R1:W-:Y:S01]  /*0680*/  @P3 STG.E.64 desc[UR6][R14.64], R10 ;  /* 0x0000000a0e003986 */ /* 0x0203e2000c101b06 */
[----:B------:R-:W-:Y:S05]  /*0690*/  @!P0 EXIT ;  /* 0x000000000000894d */ /* 0x000fea0003800000 */
[----:B-1----:R-:W-:Y:S01]  /*06a0*/  LDS R2, [R16+0x1200] ;  /* 0x0012000010027984 */ /* 0x002fe20000000800 */
[----:B------:R-:W-:-:S03]  /*06b0*/  IMAD R17, R17, 0x400, R0 ;  /* 0x0000040011117824 */ /* 0x000fc600078e0200 */
[----:B------:R-:W0:Y:S01]  /*06c0*/  LDS R3, [R16+0x1204] ;  /* 0x0012040010037984 */ /* 0x000e220000000800 */
[----:B------:R-:W-:-:S05]  /*06d0*/  IMAD.WIDE R4, R17, 0x4, R4 ;  /* 0x0000000411047825 */ /* 0x000fca00078e0204 */
[----:B0-----:R-:W-:Y:S01]  /*06e0*/  STG.E.64 desc[UR6][R4.64], R2 ;  /* 0x0000000204007986 */ /* 0x001fe2000c101b06 */
[----:B------:R-:W-:Y:S05]  /*06f0*/  EXIT ;  /* 0x000000000000794d */ /* 0x000fea0003800000 */
.L_x_0:
[----:B------:R-:W-:-:S00]  /*0700*/  BRA `(.L_x_0) ;  /* 0xfffffffc00fc7947 */ /* 0x000fc0000383ffff */
[----:B------:R-:W-:-:S00]  /*0710*/  NOP ;  /* 0x0000000000007918 */ /* 0x000fc00000000000 */
        /* <DEDUP_REMOVED lines=14> */
.L_x_1:


//--------------------- .nv.shared.triton_poi_fused_convolution_div_max_pool2d_with_indices_relu_sub_10 --------------------------
	.section	.nv.shared.triton_poi_fused_convolution_div_max_pool2d_with_indices_relu_sub_10,"aw",@nobits
	.sectionflags	@""
	.align	16
	.zero		1024


//--------------------- .nv.constant0.triton_poi_fused_convolution_div_max_pool2d_with_indices_relu_sub_10 --------------------------
	.section	.nv.constant0.triton_poi_fused_convolution_div_max_pool2d_with_indices_relu_sub_10,"a",@progbits
	.sectionflags	@""
	.align	4
.nv.constant0.triton_poi_fused_convolution_div_max_pool2d_with_indices_relu_sub_10:
	.zero		560
